//
// Generated by NVIDIA NVVM Compiler
//
// Compiler Build ID: CL-36424714
// Cuda compilation tools, release 13.0, V13.0.88
// Based on NVVM 20.0.0
//

.version 9.0
.target sm_100
.address_size 64

	// .globl	_Z18array_internal_mulPiS_S_i
// _ZZ18array_internal_mulPiS_S_iE13shared_result has been demoted

.visible .entry _Z18array_internal_mulPiS_S_i(
	.param .u64 .ptr .align 1 _Z18array_internal_mulPiS_S_i_param_0,
	.param .u64 .ptr .align 1 _Z18array_internal_mulPiS_S_i_param_1,
	.param .u64 .ptr .align 1 _Z18array_internal_mulPiS_S_i_param_2,
	.param .u32 _Z18array_internal_mulPiS_S_i_param_3
)
{
	.reg .pred 	%p<6>;
	.reg .b32 	%r<21>;
	.reg .b64 	%rd<10>;
	// demoted variable
	.shared .align 4 .u32 _ZZ18array_internal_mulPiS_S_iE13shared_result;
	ld.param.u64 	%rd3, [_Z18array_internal_mulPiS_S_i_param_0];
	ld.param.u64 	%rd4, [_Z18array_internal_mulPiS_S_i_param_1];
	ld.param.u64 	%rd5, [_Z18array_internal_mulPiS_S_i_param_2];
	ld.param.u32 	%r8, [_Z18array_internal_mulPiS_S_i_param_3];
	mov.u32 	%r9, %ctaid.x;
	mul.lo.s32 	%r10, %r8, %r9;
	mov.u32 	%r11, %nctaid.x;
	div.u32 	%r20, %r10, %r11;
	add.s32 	%r12, %r10, %r8;
	div.u32 	%r2, %r12, %r11;
	mov.u32 	%r3, %tid.x;
	setp.ne.s32 	%p1, %r3, 0;
	@%p1 bra 	$L__BB0_2;
	mov.b32 	%r13, 0;
	st.shared.u32 	[_ZZ18array_internal_mulPiS_S_iE13shared_result], %r13;
$L__BB0_2:
	setp.ge.s32 	%p2, %r20, %r2;
	@%p2 bra 	$L__BB0_7;
	mov.u32 	%r4, %ntid.x;
	cvta.to.global.u64 	%rd1, %rd3;
	cvta.to.global.u64 	%rd2, %rd4;
$L__BB0_4:
	add.s32 	%r6, %r20, %r3;
	setp.ge.u32 	%p3, %r6, %r2;
	@%p3 bra 	$L__BB0_6;
	mul.wide.u32 	%rd6, %r6, 4;
	add.s64 	%rd7, %rd1, %rd6;
	ld.global.u32 	%r14, [%rd7];
	add.s64 	%rd8, %rd2, %rd6;
	ld.global.u32 	%r15, [%rd8];
	mul.lo.s32 	%r16, %r15, %r14;
	atom.shared.add.u32 	%r17, [_ZZ18array_internal_mulPiS_S_iE13shared_result], %r16;
$L__BB0_6:
	add.s32 	%r20, %r20, %r4;
	setp.lt.s32 	%p4, %r20, %r2;
	@%p4 bra 	$L__BB0_4;
$L__BB0_7:
	setp.ne.s32 	%p5, %r3, 0;
	bar.sync 	0;
	@%p5 bra 	$L__BB0_9;
	ld.shared.u32 	%r18, [_ZZ18array_internal_mulPiS_S_iE13shared_result];
	cvta.to.global.u64 	%rd9, %rd5;
	atom.global.add.u32 	%r19, [%rd9], %r18;
$L__BB0_9:
	ret;

}


// ===== COMPILED SASS (sm_100) =====

	.target	sm_100

	.elftype	@"ET_EXEC"


//--------------------- .note.nv.tkinfo           --------------------------
	.section	.note.nv.tkinfo,"",@"SHT_NOTE"
	.sectionflags	@"SHF_NOTE_NV_TKINFO"
	.tkinfo
        /*0018*/ 	.word	0x00000002
        /*0030*/ 	.string	""
        /*0030*/ 	.string	"ptxas"
        /*0030*/ 	.string	"Cuda compilation tools, release 13.0, V13.0.88"
        /*0030*/ 	.string	"Build cuda_13.0.r13.0/compiler.36424714_0"
        /*0030*/ 	.string	"-arch sm_100 -m 64 "



//--------------------- .note.nv.cuinfo           --------------------------
	.section	.note.nv.cuinfo,"",@"SHT_NOTE"
	.sectionflags	@"SHF_NOTE_NV_CUINFO"
        /*0018*/ 	.short	0x0002
        /*001a*/ 	.short	0x0064
        /*001c*/ 	.short	0x0082
	.zero		2


//--------------------- .nv.info                  --------------------------
	.section	.nv.info,"",@"SHT_CUDA_INFO"
	.align	4


	//----- nvinfo : EIATTR_REGCOUNT
	.align		4
        /*0000*/ 	.byte	0x04, 0x2f
        /*0002*/ 	.short	(.L_1 - .L_0)
	.align		4
.L_0:
        /*0004*/ 	.word	index@(_Z18array_internal_mulPiS_S_i)
        /*0008*/ 	.word	0x00000011


	//----- nvinfo : EIATTR_FRAME_SIZE
	.align		4
.L_1:
        /*000c*/ 	.byte	0x04, 0x11
        /*000e*/ 	.short	(.L_3 - .L_2)
	.align		4
.L_2:
        /*0010*/ 	.word	index@(_Z18array_internal_mulPiS_S_i)
        /*0014*/ 	.word	0x00000000


	//----- nvinfo : EIATTR_MIN_STACK_SIZE
	.align		4
.L_3:
        /*0018*/ 	.byte	0x04, 0x12
        /*001a*/ 	.short	(.L_5 - .L_4)
	.align		4
.L_4:
        /*001c*/ 	.word	index@(_Z18array_internal_mulPiS_S_i)
        /*0020*/ 	.word	0x00000000
.L_5:


//--------------------- .nv.compat                --------------------------
	.section	.nv.compat,"",@"SHT_CUDA_COMPAT_INFO"
	.align	4
        /*0000*/ 	.byte	0x02, 0x09, 0x00, 0x00, 0x02, 0x02, 0x01, 0x00, 0x02, 0x05, 0x05, 0x00, 0x03, 0x07, 0x01, 0x01
        /*0010*/ 	.byte	0x02, 0x03, 0x00, 0x00, 0x02, 0x06, 0x01, 0x00, 0x04, 0x0b, 0x08, 0x00, 0x09, 0x00, 0x00, 0x00
        /*0020*/ 	.byte	0x00, 0x00, 0x00, 0x00


//--------------------- .nv.info._Z18array_internal_mulPiS_S_i --------------------------
	.section	.nv.info._Z18array_internal_mulPiS_S_i,"",@"SHT_CUDA_INFO"
	.sectionflags	@""
	.align	4


	//----- nvinfo : EIATTR_CUDA_API_VERSION
	.align		4
        /*0000*/ 	.byte	0x04, 0x37
        /*0002*/ 	.short	(.L_7 - .L_6)
.L_6:
        /*0004*/ 	.word	0x00000082


	//----- nvinfo : EIATTR_KPARAM_INFO
	.align		4
.L_7:
        /*0008*/ 	.byte	0x04, 0x17
        /*000a*/ 	.short	(.L_9 - .L_8)
.L_8:
        /*000c*/ 	.word	0x00000000
        /*0010*/ 	.short	0x0003
        /*0012*/ 	.short	0x0018
        /*0014*/ 	.byte	0x00, 0xf0, 0x11, 0x00


	//----- nvinfo : EIATTR_KPARAM_INFO
	.align		4
.L_9:
        /*0018*/ 	.byte	0x04, 0x17
        /*001a*/ 	.short	(.L_11 - .L_10)
.L_10:
        /*001c*/ 	.word	0x00000000
        /*0020*/ 	.short	0x0002
        /*0022*/ 	.short	0x0010
        /*0024*/ 	.byte	0x00, 0xf5, 0x21, 0x00


	//----- nvinfo : EIATTR_KPARAM_INFO
	.align		4
.L_11:
        /*0028*/ 	.byte	0x04, 0x17
        /*002a*/ 	.short	(.L_13 - .L_12)
.L_12:
        /*002c*/ 	.word	0x00000000
        /*0030*/ 	.short	0x0001
        /*0032*/ 	.short	0x0008
        /*0034*/ 	.byte	0x00, 0xf5, 0x21, 0x00


	//----- nvinfo : EIATTR_KPARAM_INFO
	.align		4
.L_13:
        /*0038*/ 	.byte	0x04, 0x17
        /*003a*/ 	.short	(.L_15 - .L_14)
.L_14:
        /*003c*/ 	.word	0x00000000
        /*0040*/ 	.short	0x0000
        /*0042*/ 	.short	0x0000
        /*0044*/ 	.byte	0x00, 0xf5, 0x21, 0x00


	//----- nvinfo : EIATTR_SPARSE_MMA_MASK
	.align		4
.L_15:
        /*0048*/ 	.byte	0x03, 0x50
        /*004a*/ 	.short	0x0000


	//----- nvinfo : EIATTR_MAXREG_COUNT
	.align		4
        /*004c*/ 	.byte	0x03, 0x1b
        /*004e*/ 	.short	0x00ff


	//----- nvinfo : EIATTR_NUM_BARRIERS
	.align		4
        /*0050*/ 	.byte	0x02, 0x4c
        /*0052*/ 	.byte	0x01
	.zero		1


	//----- nvinfo : EIATTR_MERCURY_ISA_VERSION
	.align		4
        /*0054*/ 	.byte	0x03, 0x5f
        /*0056*/ 	.short	0x0101


	//----- nvinfo : EIATTR_INT_WARP_WIDE_INSTR_OFFSETS
	.align		4
        /*0058*/ 	.byte	0x04, 0x31
        /*005a*/ 	.short	(.L_17 - .L_16)


	//   ....[0]....
.L_16:
        /*005c*/ 	.word	0x00000390


	//   ....[1]....
        /*0060*/ 	.word	0x00000400


	//----- nvinfo : EIATTR_VRC_CTA_INIT_COUNT
	.align		4
.L_17:
        /*0064*/ 	.byte	0x02, 0x4a
	.zero		1
	.zero		1


	//----- nvinfo : EIATTR_EXIT_INSTR_OFFSETS
	.align		4
        /*0068*/ 	.byte	0x04, 0x1c
        /*006a*/ 	.short	(.L_19 - .L_18)


	//   ....[0]....
.L_18:
        /*006c*/ 	.word	0x00000470


	//   ....[1]....
        /*0070*/ 	.word	0x000004e0


	//----- nvinfo : EIATTR_CRS_STACK_SIZE
	.align		4
.L_19:
        /*0074*/ 	.byte	0x04, 0x1e
        /*0076*/ 	.short	(.L_21 - .L_20)
.L_20:
        /*0078*/ 	.word	0x00000000


	//----- nvinfo : EIATTR_CBANK_PARAM_SIZE
	.align		4
.L_21:
        /*007c*/ 	.byte	0x03, 0x19
        /*007e*/ 	.short	0x001c


	//----- nvinfo : EIATTR_PARAM_CBANK
	.align		4
        /*0080*/ 	.byte	0x04, 0x0a
        /*0082*/ 	.short	(.L_23 - .L_22)
	.align		4
.L_22:
        /*0084*/ 	.word	index@(.nv.constant0._Z18array_internal_mulPiS_S_i)
        /*0088*/ 	.short	0x0380
        /*008a*/ 	.short	0x001c


	//----- nvinfo : EIATTR_SW_WAR
	.align		4
.L_23:
        /*008c*/ 	.byte	0x04, 0x36
        /*008e*/ 	.short	(.L_25 - .L_24)
.L_24:
        /*0090*/ 	.word	0x00000008
.L_25:


//--------------------- .nv.callgraph             --------------------------
	.section	.nv.callgraph,"",@"SHT_CUDA_CALLGRAPH"
	.align	4
	.sectionentsize	8
	.align		4
        /*0000*/ 	.word	0x00000000
	.align		4
        /*0004*/ 	.word	0xffffffff
	.align		4
        /*0008*/ 	.word	0x00000000
	.align		4
        /*000c*/ 	.word	0xfffffffe
	.align		4
        /*0010*/ 	.word	0x00000000
	.align		4
        /*0014*/ 	.word	0xfffffffd
	.align		4
        /*0018*/ 	.word	0x00000000
	.align		4
        /*001c*/ 	.word	0xfffffffc


//--------------------- .text._Z18array_internal_mulPiS_S_i --------------------------
	.section	.text._Z18array_internal_mulPiS_S_i,"ax",@progbits
	.align	128
        .global         _Z18array_internal_mulPiS_S_i
        .type           _Z18array_internal_mulPiS_S_i,@function
        .size           _Z18array_internal_mulPiS_S_i,(.L_x_5 - _Z18array_internal_mulPiS_S_i)
        .other          _Z18array_internal_mulPiS_S_i,@"STO_CUDA_ENTRY STV_DEFAULT"
_Z18array_internal_mulPiS_S_i:
.text._Z18array_internal_mulPiS_S_i:
[----:B------:R-:W-:Y:S08]  /*0000*/  LDC R1, c[0x0][0x37c] ;  /* 0x0000df00ff017b82 */ /* 0x000ff00000000800 */
[----:B------:R-:W0:Y:S01]  /*0010*/  LDC R8, c[0x0][0x370] ;  /* 0x0000dc00ff087b82 */ /* 0x000e220000000800 */
[----:B------:R-:W1:Y:S01]  /*0020*/  S2R R0, SR_TID.X ;  /* 0x0000000000007919 */ /* 0x000e620000002100 */
[----:B------:R-:W2:Y:S01]  /*0030*/  LDCU UR5, c[0x0][0x398] ;  /* 0x00007300ff0577ac */ /* 0x000ea20008000800 */
[----:B------:R-:W3:Y:S05]  /*0040*/  LDCU.64 UR6, c[0x0][0x358] ;  /* 0x00006b00ff0677ac */ /* 0x000eea0008000a00 */
[----:B------:R-:W2:Y:S01]  /*0050*/  S2UR UR4, SR_CTAID.X ;  /* 0x00000000000479c3 */ /* 0x000ea20000002500 */
[----:B0-----:R-:W0:Y:S01]  /*0060*/  I2F.U32.RP R4, R8 ;  /* 0x0000000800047306 */ /* 0x001e220000209000 */
[----:B--2---:R-:W-:Y:S01]  /*0070*/  UIMAD UR4, UR4, UR5, URZ ;  /* 0x00000005040472a4 */ /* 0x004fe2000f8e02ff */
[----:B-1----:R-:W-:-:S03]  /*0080*/  ISETP.NE.AND P4, PT, R0, RZ, PT ;  /* 0x000000ff0000720c */ /* 0x002fc60003f85270 */
[----:B------:R-:W-:-:S03]  /*0090*/  UIADD3 UR5, UPT, UPT, UR4, UR5, URZ ;  /* 0x0000000504057290 */ /* 0x000fc6000fffe0ff */
[----:B0-----:R-:W0:Y:S07]  /*00a0*/  MUFU.RCP R4, R4 ;  /* 0x0000000400047308 */ /* 0x001e2e0000001000 */
[----:B------:R-:W1:Y:S01]  /*00b0*/  @!P4 S2R R7, SR_CgaCtaId ;  /* 0x000000000007c919 */ /* 0x000e620000008800 */
[----:B------:R-:W-:Y:S01]  /*00c0*/  @!P4 MOV R6, 0x400 ;  /* 0x000004000006c802 */ /* 0x000fe20000000f00 */
[----:B0-----:R-:W-:-:S04]  /*00d0*/  VIADD R2, R4, 0xffffffe ;  /* 0x0ffffffe04027836 */ /* 0x001fc80000000000 */
[----:B------:R0:W2:Y:S02]  /*00e0*/  F2I.FTZ.U32.TRUNC.NTZ R3, R2 ;  /* 0x0000000200037305 */ /* 0x0000a4000021f000 */
[----:B0-----:R-:W-:Y:S02]  /*00f0*/  HFMA2 R2, -RZ, RZ, 0, 0 ;  /* 0x00000000ff027431 */ /* 0x001fe400000001ff */
[----:B--2---:R-:W-:Y:S01]  /*0100*/  IMAD.MOV R5, RZ, RZ, -R3 ;  /* 0x000000ffff057224 */ /* 0x004fe200078e0a03 */
[----:B-1----:R-:W-:-:S03]  /*0110*/  @!P4 LEA R6, R7, R6, 0x18 ;  /* 0x000000060706c211 */ /* 0x002fc600078ec0ff */
[----:B------:R-:W-:-:S04]  /*0120*/  IMAD R5, R5, R8, RZ ;  /* 0x0000000805057224 */ /* 0x000fc800078e02ff */
[----:B------:R-:W-:Y:S01]  /*0130*/  IMAD.HI.U32 R3, R3, R5, R2 ;  /* 0x0000000503037227 */ /* 0x000fe200078e0002 */
[----:B------:R0:W-:Y:S05]  /*0140*/  @!P4 STS [R6], RZ ;  /* 0x000000ff0600c388 */ /* 0x0001ea0000000800 */
[----:B------:R-:W-:-:S04]  /*0150*/  IMAD.HI.U32 R4, R3, UR5, RZ ;  /* 0x0000000503047c27 */ /* 0x000fc8000f8e00ff */
[----:B------:R-:W-:-:S04]  /*0160*/  IMAD.HI.U32 R2, R3, UR4, RZ ;  /* 0x0000000403027c27 */ /* 0x000fc8000f8e00ff */
[----:B------:R-:W-:Y:S02]  /*0170*/  IMAD.MOV R5, RZ, RZ, -R4 ;  /* 0x000000ffff057224 */ /* 0x000fe400078e0a04 */
[----:B------:R-:W-:Y:S02]  /*0180*/  IMAD.MOV R3, RZ, RZ, -R2 ;  /* 0x000000ffff037224 */ /* 0x000fe400078e0a02 */
[C---:B------:R-:W-:Y:S02]  /*0190*/  IMAD R5, R8.reuse, R5, UR5 ;  /* 0x0000000508057e24 */ /* 0x040fe4000f8e0205 */
[----:B------:R-:W-:-:S03]  /*01a0*/  IMAD R3, R8, R3, UR4 ;  /* 0x0000000408037e24 */ /* 0x000fc6000f8e0203 */
[-C--:B------:R-:W-:Y:S02]  /*01b0*/  ISETP.GE.U32.AND P3, PT, R5, R8.reuse, PT ;  /* 0x000000080500720c */ /* 0x080fe40003f66070 */
[----:B------:R-:W-:-:S11]  /*01c0*/  ISETP.GE.U32.AND P2, PT, R3, R8, PT ;  /* 0x000000080300720c */ /* 0x000fd60003f46070 */
[----:B------:R-:W-:Y:S01]  /*01d0*/  @P3 IMAD.IADD R5, R5, 0x1, -R8 ;  /* 0x0000000105053824 */ /* 0x000fe200078e0a08 */
[----:B------:R-:W-:Y:S01]  /*01e0*/  @P3 IADD3 R4, PT, PT, R4, 0x1, RZ ;  /* 0x0000000104043810 */ /* 0x000fe20007ffe0ff */
[----:B------:R-:W-:Y:S01]  /*01f0*/  @P2 VIADD R2, R2, 0x1 ;  /* 0x0000000102022836 */ /* 0x000fe20000000000 */
[-C--:B------:R-:W-:Y:S02]  /*0200*/  @P2 IADD3 R3, PT, PT, R3, -R8.reuse, RZ ;  /* 0x8000000803032210 */ /* 0x080fe40007ffe0ff */
[-C--:B------:R-:W-:Y:S02]  /*0210*/  ISETP.GE.U32.AND P1, PT, R5, R8.reuse, PT ;  /* 0x000000080500720c */ /* 0x080fe40003f26070 */
[-C--:B------:R-:W-:Y:S02]  /*0220*/  ISETP.GE.U32.AND P0, PT, R3, R8.reuse, PT ;  /* 0x000000080300720c */ /* 0x080fe40003f06070 */
[----:B------:R-:W-:Y:S02]  /*0230*/  ISETP.NE.U32.AND P2, PT, R8, RZ, PT ;  /* 0x000000ff0800720c */ /* 0x000fe40003f45070 */
[----:B------:R-:W-:-:S07]  /*0240*/  LOP3.LUT R3, RZ, R8, RZ, 0x33, !PT ;  /* 0x00000008ff037212 */ /* 0x000fce00078e33ff */
[----:B------:R-:W-:Y:S02]  /*0250*/  @P1 VIADD R4, R4, 0x1 ;  /* 0x0000000104041836 */ /* 0x000fe40000000000 */
[----:B------:R-:W-:-:S03]  /*0260*/  @P0 VIADD R2, R2, 0x1 ;  /* 0x0000000102020836 */ /* 0x000fc60000000000 */
[C---:B------:R-:W-:Y:S02]  /*0270*/  SEL R10, R3.reuse, R4, !P2 ;  /* 0x00000004030a7207 */ /* 0x040fe40005000000 */
[----:B------:R-:W-:-:S04]  /*0280*/  SEL R11, R3, R2, !P2 ;  /* 0x00000002030b7207 */ /* 0x000fc80005000000 */
[----:B------:R-:W-:-:S13]  /*0290*/  ISETP.GE.AND P0, PT, R11, R10, PT ;  /* 0x0000000a0b00720c */ /* 0x000fda0003f06270 */
[----:B0--3--:R-:W-:Y:S05]  /*02a0*/  @P0 BRA `(.L_x_0) ;  /* 0x0000000000680947 */ /* 0x009fea0003800000 */
[----:B------:R-:W0:Y:S08]  /*02b0*/  LDC R14, c[0x0][0x360] ;  /* 0x0000d800ff0e7b82 */ /* 0x000e300000000800 */
[----:B------:R-:W1:Y:S08]  /*02c0*/  LDC.64 R6, c[0x0][0x380] ;  /* 0x0000e000ff067b82 */ /* 0x000e700000000a00 */
[----:B------:R-:W2:Y:S02]  /*02d0*/  LDC.64 R8, c[0x0][0x388] ;  /* 0x0000e200ff087b82 */ /* 0x000ea40000000a00 */
.L_x_3:
[----:B------:R-:W-:Y:S01]  /*02e0*/  IADD3 R5, PT, PT, R0, R11, RZ ;  /* 0x0000000b00057210 */ /* 0x000fe20007ffe0ff */
[----:B0-----:R-:W-:Y:S01]  /*02f0*/  IMAD.IADD R11, R14, 0x1, R11 ;  /* 0x000000010e0b7824 */ /* 0x001fe200078e020b */
[----:B------:R-:W-:Y:S02]  /*0300*/  BSSY.RECONVERGENT B0, `(.L_x_1) ;  /* 0x0000013000007945 */ /* 0x000fe40003800200 */
[-C--:B------:R-:W-:Y:S02]  /*0310*/  ISETP.GE.U32.AND P0, PT, R5, R10.reuse, PT ;  /* 0x0000000a0500720c */ /* 0x080fe40003f06070 */
[----:B------:R-:W-:-:S11]  /*0320*/  ISETP.GE.AND P1, PT, R11, R10, PT ;  /* 0x0000000a0b00720c */ /* 0x000fd60003f26270 */
[----:B------:R-:W-:Y:S05]  /*0330*/  @P0 BRA `(.L_x_2) ;  /* 0x00000000003c0947 */ /* 0x000fea0003800000 */
[----:B-1----:R-:W-:-:S04]  /*0340*/  IMAD.WIDE.U32 R2, R5, 0x4, R6 ;  /* 0x0000000405027825 */ /* 0x002fc800078e0006 */
[----:B--2---:R-:W-:Y:S02]  /*0350*/  IMAD.WIDE.U32 R4, R5, 0x4, R8 ;  /* 0x0000000405047825 */ /* 0x004fe400078e0008 */
[----:B------:R-:W2:Y:S04]  /*0360*/  LDG.E R2, desc[UR6][R2.64] ;  /* 0x0000000602027981 */ /* 0x000ea8000c1e1900 */
[----:B------:R-:W2:Y:S01]  /*0370*/  LDG.E R5, desc[UR6][R4.64] ;  /* 0x0000000604057981 */ /* 0x000ea2000c1e1900 */
[----:B------:R-:W0:Y:S01]  /*0380*/  S2UR UR5, SR_CgaCtaId ;  /* 0x00000000000579c3 */ /* 0x000e220000008800 */
[----:B------:R-:W-:Y:S01]  /*0390*/  VOTEU.ANY UR4, UPT, PT ;  /* 0x0000000000047886 */ /* 0x000fe200038e0100 */
[----:B------:R-:W1:Y:S01]  /*03a0*/  S2R R13, SR_LANEID ;  /* 0x00000000000d7919 */ /* 0x000e620000000000 */
[----:B------:R-:W-:-:S06]  /*03b0*/  UFLO.U32 UR4, UR4 ;  /* 0x00000004000472bd */ /* 0x000fcc00080e0000 */
[----:B-1----:R-:W-:Y:S01]  /*03c0*/  ISETP.EQ.U32.AND P0, PT, R13, UR4, PT ;  /* 0x000000040d007c0c */ /* 0x002fe2000bf02070 */
[----:B------:R-:W-:Y:S02]  /*03d0*/  UMOV UR4, 0x400 ;  /* 0x0000040000047882 */ /* 0x000fe40000000000 */
[----:B0-----:R-:W-:Y:S01]  /*03e0*/  ULEA UR4, UR5, UR4, 0x18 ;  /* 0x0000000405047291 */ /* 0x001fe2000f8ec0ff */
[----:B--2---:R-:W-:-:S04]  /*03f0*/  IMAD R12, R2, R5, RZ ;  /* 0x00000005020c7224 */ /* 0x004fc800078e02ff */
[----:B------:R-:W0:Y:S02]  /*0400*/  REDUX.SUM UR8, R12 ;  /* 0x000000000c0873c4 */ /* 0x000e24000000c000 */
[----:B0-----:R-:W-:-:S05]  /*0410*/  MOV R2, UR8 ;  /* 0x0000000800027c02 */ /* 0x001fca0008000f00 */
[----:B------:R0:W-:Y:S02]  /*0420*/  @P0 ATOMS.ADD RZ, [UR4], R2 ;  /* 0x00000002ffff098c */ /* 0x0001e40008000004 */
.L_x_2:
[----:B------:R-:W-:Y:S05]  /*0430*/  BSYNC.RECONVERGENT B0 ;  /* 0x0000000000007941 */ /* 0x000fea0003800200 */
.L_x_1:
[----:B------:R-:W-:Y:S05]  /*0440*/  @!P1 BRA `(.L_x_3) ;  /* 0xfffffffc00a49947 */ /* 0x000fea000383ffff */
.L_x_0:
[----:B------:R-:W-:Y:S01]  /*0450*/  BAR.SYNC.DEFER_BLOCKING 0x0 ;  /* 0x0000000000007b1d */ /* 0x000fe20000010000 */
[----:B------:R-:W-:-:S13]  /*0460*/  ISETP.NE.AND P0, PT, R0, RZ, PT ;  /* 0x000000ff0000720c */ /* 0x000fda0003f05270 */
[----:B------:R-:W-:Y:S05]  /*0470*/  @P0 EXIT ;  /* 0x000000000000094d */ /* 0x000fea0003800000 */
[----:B------:R-:W3:Y:S01]  /*0480*/  S2UR UR5, SR_CgaCtaId ;  /* 0x00000000000579c3 */ /* 0x000ee20000008800 */
[----:B------:R-:W-:-:S07]  /*0490*/  UMOV UR4, 0x400 ;  /* 0x0000040000047882 */ /* 0x000fce0000000000 */
[----:B0-----:R-:W0:Y:S01]  /*04a0*/  LDC.64 R2, c[0x0][0x390] ;  /* 0x0000e400ff027b82 */ /* 0x001e220000000a00 */
[----:B---3--:R-:W-:-:S09]  /*04b0*/  ULEA UR4, UR5, UR4, 0x18 ;  /* 0x0000000405047291 */ /* 0x008fd2000f8ec0ff */
[----:B------:R-:W0:Y:S04]  /*04c0*/  LDS R5, [UR4] ;  /* 0x00000004ff057984 */ /* 0x000e280008000800 */
[----:B0-----:R-:W-:Y:S01]  /*04d0*/  REDG.E.ADD.STRONG.GPU desc[UR6][R2.64], R5 ;  /* 0x000000050200798e */ /* 0x001fe2000c12e106 */
[----:B------:R-:W-:Y:S05]  /*04e0*/  EXIT ;  /* 0x000000000000794d */ /* 0x000fea0003800000 */
.L_x_4:
[----:B------:R-:W-:-:S00]  /*04f0*/  BRA `(.L_x_4) ;  /* 0xfffffffc00fc7947 */ /* 0x000fc0000383ffff */
[----:B------:R-:W-:-:S00]  /*0500*/  NOP ;  /* 0x0000000000007918 */ /* 0x000fc00000000000 */
[----:B------:R-:W-:-:S00]  /*0510*/  NOP ;  /* 0x0000000000007918 */ /* 0x000fc00000000000 */
[----:B------:R-:W-:-:S00]  /*0520*/  NOP ;  /* 0x0000000000007918 */ /* 0x000fc00000000000 */
[----:B------:R-:W-:-:S00]  /*0530*/  NOP ;  /* 0x0000000000007918 */ /* 0x000fc00000000000 */
[----:B------:R-:W-:-:S00]  /*0540*/  NOP ;  /* 0x0000000000007918 */ /* 0x000fc00000000000 */
[----:B------:R-:W-:-:S00]  /*0550*/  NOP ;  /* 0x0000000000007918 */ /* 0x000fc00000000000 */
[----:B------:R-:W-:-:S00]  /*0560*/  NOP ;  /* 0x0000000000007918 */ /* 0x000fc00000000000 */
[----:B------:R-:W-:-:S00]  /*0570*/  NOP ;  /* 0x0000000000007918 */ /* 0x000fc00000000000 */
.L_x_5:


//--------------------- .nv.shared._Z18array_internal_mulPiS_S_i --------------------------
	.section	.nv.shared._Z18array_internal_mulPiS_S_i,"aw",@nobits
	.sectionflags	@""
	.align	4
.nv.shared._Z18array_internal_mulPiS_S_i:
	.zero		1028


//--------------------- .nv.shared.reserved.0     --------------------------
	.section	.nv.shared.reserved.0,"aw",@nobits
	.weak		__nv_reservedSMEM_offset_0_alias
	.size		__nv_reservedSMEM_offset_0_alias, 0, 64
	.other		__nv_reservedSMEM_offset_0_alias,@"STO_CUDA_RESERVED_SHARED STV_DEFAULT"
__nv_reservedSMEM_offset_0_alias:
	.zero		0
	.zero		64


//--------------------- .nv.constant0._Z18array_internal_mulPiS_S_i --------------------------
	.section	.nv.constant0._Z18array_internal_mulPiS_S_i,"a",@progbits
	.sectionflags	@""
	.align	4
.nv.constant0._Z18array_internal_mulPiS_S_i:
	.zero		924


//--------------------- SYMBOLS --------------------------

	.type		.nv.reservedSmem.offset0,@object
	.size		.nv.reservedSmem.offset0,0x4
	.type		.nv.reservedSmem.cap,@object
	.size		.nv.reservedSmem.cap,0x4
